	.headerflags	@"EF_CUDA_TEXMODE_UNIFIED EF_CUDA_64BIT_ADDRESS EF_CUDA_ACCELERATORS EF_CUDA_SM90 EF_CUDA_VIRTUAL_SM(EF_CUDA_SM90)"
	.elftype	@"ET_EXEC"


//--------------------- .nv.info                  --------------------------
	.section	.nv.info,"",@"SHT_CUDA_INFO"
	.align	4


	//----- nvinfo : EIATTR_REGCOUNT
	.align		4
        /*0000*/ 	.byte	0x04, 0x2f
        /*0002*/ 	.short	(.L_1 - .L_0)
	.align		4
.L_0:
        /*0004*/ 	.word	index@(triton_poi_fused_cat_20)
        /*0008*/ 	.word	0x00000018


	//----- nvinfo : EIATTR_MIN_STACK_SIZE
	.align		4
.L_1:
        /*000c*/ 	.byte	0x04, 0x12
        /*000e*/ 	.short	(.L_3 - .L_2)
	.align		4
.L_2:
        /*0010*/ 	.word	index@(triton_poi_fused_cat_20)
        /*0014*/ 	.word	0x00000000


	//----- nvinfo : EIATTR_FRAME_SIZE
	.align		4
.L_3:
        /*0018*/ 	.byte	0x04, 0x11
        /*001a*/ 	.short	(.L_5 - .L_4)
	.align		4
.L_4:
        /*001c*/ 	.word	index@(triton_poi_fused_cat_20)
        /*0020*/ 	.word	0x00000000


	//----- nvinfo : EIATTR_MIN_STACK_SIZE
	.align		4
.L_5:
        /*0024*/ 	.byte	0x04, 0x12
        /*0026*/ 	.short	(.L_7 - .L_6)
	.align		4
.L_6:
        /*0028*/ 	.word	index@(triton_poi_fused_cat_20)
        /*002c*/ 	.word	0x00000000
.L_7:


//--------------------- .nv.info.triton_poi_fused_cat_20 --------------------------
	.section	.nv.info.triton_poi_fused_cat_20,"",@"SHT_CUDA_INFO"
	.sectionflags	@""
	.align	4


	//----- nvinfo : EIATTR_CUDA_API_VERSION
	.align		4
        /*0000*/ 	.byte	0x04, 0x37
        /*0002*/ 	.short	(.L_9 - .L_8)
.L_8:
        /*0004*/ 	.word	0x0000007c


	//----- nvinfo : EIATTR_KPARAM_INFO
	.align		4
.L_9:
        /*0008*/ 	.byte	0x04, 0x17
        /*000a*/ 	.short	(.L_11 - .L_10)
.L_10:
        /*000c*/ 	.word	0x00000000
        /*0010*/ 	.short	0x0006
        /*0012*/ 	.short	0x0030
        /*0014*/ 	.byte	0x00, 0xf0, 0x11, 0x00


	//----- nvinfo : EIATTR_KPARAM_INFO
	.align		4
.L_11:
        /*0018*/ 	.byte	0x04, 0x17
        /*001a*/ 	.short	(.L_13 - .L_12)
.L_12:
        /*001c*/ 	.word	0x00000000
        /*0020*/ 	.short	0x0005
        /*0022*/ 	.short	0x0028
        /*0024*/ 	.byte	0x00, 0xf4, 0x21, 0x00


	//----- nvinfo : EIATTR_KPARAM_INFO
	.align		4
.L_13:
        /*0028*/ 	.byte	0x04, 0x17
        /*002a*/ 	.short	(.L_15 - .L_14)
.L_14:
        /*002c*/ 	.word	0x00000000
        /*0030*/ 	.short	0x0004
        /*0032*/ 	.short	0x0020
        /*0034*/ 	.byte	0x00, 0xf4, 0x21, 0x00


	//----- nvinfo : EIATTR_KPARAM_INFO
	.align		4
.L_15:
        /*0038*/ 	.byte	0x04, 0x17
        /*003a*/ 	.short	(.L_17 - .L_16)
.L_16:
        /*003c*/ 	.word	0x00000000
        /*0040*/ 	.short	0x0003
        /*0042*/ 	.short	0x0018
        /*0044*/ 	.byte	0x00, 0xf4, 0x21, 0x00


	//----- nvinfo : EIATTR_KPARAM_INFO
	.align		4
.L_17:
        /*0048*/ 	.byte	0x04, 0x17
        /*004a*/ 	.short	(.L_19 - .L_18)
.L_18:
        /*004c*/ 	.word	0x00000000
        /*0050*/ 	.short	0x0002
        /*0052*/ 	.short	0x0010
        /*0054*/ 	.byte	0x00, 0xf4, 0x21, 0x00


	//----- nvinfo : EIATTR_KPARAM_INFO
	.align		4
.L_19:
        /*0058*/ 	.byte	0x04, 0x17
        /*005a*/ 	.short	(.L_21 - .L_20)
.L_20:
        /*005c*/ 	.word	0x00000000
        /*0060*/ 	.short	0x0001
        /*0062*/ 	.short	0x0008
        /*0064*/ 	.byte	0x00, 0xf4, 0x21, 0x00


	//----- nvinfo : EIATTR_KPARAM_INFO
	.align		4
.L_21:
        /*0068*/ 	.byte	0x04, 0x17
        /*006a*/ 	.short	(.L_23 - .L_22)
.L_22:
        /*006c*/ 	.word	0x00000000
        /*0070*/ 	.short	0x0000
        /*0072*/ 	.short	0x0000
        /*0074*/ 	.byte	0x00, 0xf4, 0x21, 0x00


	//----- nvinfo : EIATTR_SPARSE_MMA_MASK
	.align		4
.L_23:
        /*0078*/ 	.byte	0x03, 0x50
        /*007a*/ 	.short	0x0000


	//----- nvinfo : EIATTR_MAXREG_COUNT
	.align		4
        /*007c*/ 	.byte	0x03, 0x1b
        /*007e*/ 	.short	0x00ff


	//----- nvinfo : EIATTR_EXIT_INSTR_OFFSETS
	.align		4
        /*0080*/ 	.byte	0x04, 0x1c
        /*0082*/ 	.short	(.L_25 - .L_24)


	//   ....[0]....
.L_24:
        /*0084*/ 	.word	0x000004c0


	//----- nvinfo : EIATTR_REQNTID
	.align		4
.L_25:
        /*0088*/ 	.byte	0x04, 0x10
        /*008a*/ 	.short	(.L_27 - .L_26)
.L_26:
        /*008c*/ 	.word	0x00000100
        /*0090*/ 	.word	0x00000001
        /*0094*/ 	.word	0x00000001


	//----- nvinfo : EIATTR_CBANK_PARAM_SIZE
	.align		4
.L_27:
        /*0098*/ 	.byte	0x03, 0x19
        /*009a*/ 	.short	0x0034


	//----- nvinfo : EIATTR_PARAM_CBANK
	.align		4
        /*009c*/ 	.byte	0x04, 0x0a
        /*009e*/ 	.short	(.L_29 - .L_28)
	.align		4
.L_28:
        /*00a0*/ 	.word	index@(.nv.constant0.triton_poi_fused_cat_20)
        /*00a4*/ 	.short	0x0210
        /*00a6*/ 	.short	0x0034


	//----- nvinfo : EIATTR_SW_WAR
	.align		4
.L_29:
        /*00a8*/ 	.byte	0x04, 0x36
        /*00aa*/ 	.short	(.L_31 - .L_30)
.L_30:
        /*00ac*/ 	.word	0x00000008
.L_31:


//--------------------- .nv.callgraph             --------------------------
	.section	.nv.callgraph,"",@"SHT_CUDA_CALLGRAPH"
	.align	4
	.sectionentsize	8
	.align		4
        /*0000*/ 	.word	0x00000000
	.align		4
        /*0004*/ 	.word	0xffffffff
	.align		4
        /*0008*/ 	.word	0x00000000
	.align		4
        /*000c*/ 	.word	0xfffffffe
	.align		4
        /*0010*/ 	.word	0x00000000
	.align		4
        /*0014*/ 	.word	0xfffffffd
	.align		4
        /*0018*/ 	.word	0x00000000
	.align		4
        /*001c*/ 	.word	0xfffffffc


//--------------------- .text.triton_poi_fused_cat_20 --------------------------
	.section	.text.triton_poi_fused_cat_20,"ax",@progbits
	.align	128
        .global         triton_poi_fused_cat_20
        .type           triton_poi_fused_cat_20,@function
        .size           triton_poi_fused_cat_20,(.L_x_1 - triton_poi_fused_cat_20)
        .other          triton_poi_fused_cat_20,@"STO_CUDA_ENTRY STV_DEFAULT"
triton_poi_fused_cat_20:
.text.triton_poi_fused_cat_20:
[----:B------:R-:W-:Y:S01]  /*0000*/  LDC R1, c[0x0][0x28] ;  /* 0x00000a00ff017b82 */ /* 0x000fe20000000800 */
[----:B------:R-:W1:Y:S07]  /*0010*/  S2R R0, SR_TID.X ;  /* 0x0000000000007919 */ /* 0x000e6e0000002100 */
[----:B------:R-:W2:Y:S01]  /*0020*/  LDC.64 R6, c[0x0][0x210] ;  /* 0x00008400ff067b82 */ /* 0x000ea20000000a00 */
[----:B------:R-:W-:Y:S01]  /*0030*/  ULDC.64 UR6, c[0x0][0x220] ;  /* 0x0000880000067ab9 */ /* 0x000fe20000000a00 */
[----:B------:R-:W-:Y:S01]  /*0040*/  ULDC.64 UR8, c[0x0][0x228] ;  /* 0x00008a0000087ab9 */ /* 0x000fe20000000a00 */
[----:B------:R-:W3:Y:S01]  /*0050*/  S2R R3, SR_CTAID.X ;  /* 0x0000000000037919 */ /* 0x000ee20000002500 */
[----:B------:R-:W-:Y:S01]  /*0060*/  ULDC.64 UR4, c[0x0][0x208] ;  /* 0x0000820000047ab9 */ /* 0x000fe20000000a00 */
[----:B-1----:R-:W-:-:S05]  /*0070*/  IMAD.SHL.U32 R0, R0, 0x2, RZ ;  /* 0x0000000200007824 */ /* 0x002fca00078e00ff */
[----:B------:R-:W-:-:S05]  /*0080*/  LOP3.LUT R0, R0, 0x1fe, RZ, 0xc0, !PT ;  /* 0x000001fe00007812 */ /* 0x000fca00078ec0ff */
[----:B---3--:R-:W-:Y:S02]  /*0090*/  IMAD R0, R3, 0x200, R0 ;  /* 0x0000020003007824 */ /* 0x008fe400078e0200 */
[----:B------:R-:W1:Y:S03]  /*00a0*/  LDC.64 R2, c[0x0][0x218] ;  /* 0x00008600ff027b82 */ /* 0x000e660000000a00 */
[----:B------:R-:W-:-:S04]  /*00b0*/  SHF.R.S32.HI R5, RZ, 0x1f, R0 ;  /* 0x0000001fff057819 */ /* 0x000fc80000011400 */
[CC--:B------:R-:W-:Y:S02]  /*00c0*/  LEA.HI R4, R5.reuse, R0.reuse, RZ, 0xa ;  /* 0x0000000005047211 */ /* 0x0c0fe400078f50ff */
[----:B------:R-:W-:Y:S02]  /*00d0*/  LEA.HI R10, R5, R0, RZ, 0x12 ;  /* 0x00000000050a7211 */ /* 0x000fe400078f90ff */
[----:B------:R-:W-:Y:S02]  /*00e0*/  SHF.R.S32.HI R8, RZ, 0xa, R4 ;  /* 0x0000000aff087819 */ /* 0x000fe40000011404 */
[----:B------:R-:W-:Y:S02]  /*00f0*/  LOP3.LUT R11, R4, 0xfffffc00, RZ, 0xc0, !PT ;  /* 0xfffffc00040b7812 */ /* 0x000fe400078ec0ff */
[----:B------:R-:W-:Y:S02]  /*0100*/  LEA.HI R9, R8, R8, RZ, 0x8 ;  /* 0x0000000808097211 */ /* 0x000fe400078f40ff */
[----:B------:R-:W-:Y:S01]  /*0110*/  SHF.R.S32.HI R4, RZ, 0x12, R10 ;  /* 0x00000012ff047819 */ /* 0x000fe2000001140a */
[----:B------:R-:W-:Y:S01]  /*0120*/  IMAD.IADD R11, R0, 0x1, -R11 ;  /* 0x00000001000b7824 */ /* 0x000fe200078e0a0b */
[----:B------:R-:W-:-:S02]  /*0130*/  LOP3.LUT R5, R9, 0xffffff00, RZ, 0xc0, !PT ;  /* 0xffffff0009057812 */ /* 0x000fc400078ec0ff */
[----:B------:R-:W-:Y:S01]  /*0140*/  LOP3.LUT R9, R10, 0xfffc0000, RZ, 0xc0, !PT ;  /* 0xfffc00000a097812 */ /* 0x000fe200078ec0ff */
[----:B------:R-:W-:Y:S02]  /*0150*/  IMAD R11, R4, 0x10000, R11 ;  /* 0x00010000040b7824 */ /* 0x000fe400078e020b */
[----:B------:R-:W-:Y:S02]  /*0160*/  IMAD.IADD R5, R8, 0x1, -R5 ;  /* 0x0000000108057824 */ /* 0x000fe400078e0a05 */
[----:B------:R-:W-:Y:S01]  /*0170*/  IMAD.IADD R9, R0, 0x1, -R9 ;  /* 0x0000000100097824 */ /* 0x000fe200078e0a09 */
[----:B------:R-:W-:Y:S01]  /*0180*/  SHF.R.S32.HI R13, RZ, 0x1f, R11 ;  /* 0x0000001fff0d7819 */ /* 0x000fe2000001140b */
[C---:B------:R-:W-:Y:S01]  /*0190*/  IMAD.SHL.U32 R8, R5.reuse, 0x400, RZ ;  /* 0x0000040005087824 */ /* 0x040fe200078e00ff */
[C---:B------:R-:W-:Y:S01]  /*01a0*/  LOP3.LUT R10, R5.reuse, 0xffffffc0, RZ, 0xc0, !PT ;  /* 0xffffffc0050a7812 */ /* 0x040fe200078ec0ff */
[----:B------:R-:W-:Y:S02]  /*01b0*/  IMAD R9, R4, 0x10000, R9 ;  /* 0x0001000004097824 */ /* 0x000fe400078e0209 */
[----:B-1----:R-:W-:Y:S01]  /*01c0*/  IMAD.WIDE R14, R5, 0x4, R2 ;  /* 0x00000004050e7825 */ /* 0x002fe200078e0202 */
[----:B------:R-:W-:-:S02]  /*01d0*/  IADD3 R20, P2, R8, R11, RZ ;  /* 0x0000000b08147210 */ /* 0x000fc40007f5e0ff */
[----:B------:R-:W-:Y:S02]  /*01e0*/  CS2R R2, SRZ ;  /* 0x0000000000027805 */ /* 0x000fe4000001ff00 */
[----:B------:R-:W-:Y:S01]  /*01f0*/  ISETP.NE.AND P0, PT, R10, 0x40, PT ;  /* 0x000000400a00780c */ /* 0x000fe20003f05270 */
[----:B------:R-:W-:Y:S01]  /*0200*/  IMAD.MOV.U32 R4, RZ, RZ, RZ ;  /* 0x000000ffff047224 */ /* 0x000fe200078e00ff */
[----:B------:R-:W-:Y:S01]  /*0210*/  LEA.HI.X.SX32 R11, R8, R13, 0x1, P2 ;  /* 0x0000000d080b7211 */ /* 0x000fe200010f0eff */
[----:B--2---:R-:W-:Y:S01]  /*0220*/  IMAD.WIDE R12, R9, 0x4, R6 ;  /* 0x00000004090c7825 */ /* 0x004fe200078e0206 */
[----:B------:R-:W-:Y:S02]  /*0230*/  ISETP.GE.AND P2, PT, R5, 0x40, PT ;  /* 0x000000400500780c */ /* 0x000fe40003f46270 */
[C---:B------:R-:W-:Y:S01]  /*0240*/  SHF.L.U64.HI R11, R20.reuse, 0x2, R11 ;  /* 0x00000002140b7819 */ /* 0x040fe2000001020b */
[----:B------:R-:W-:Y:S01]  /*0250*/  IMAD.SHL.U32 R20, R20, 0x4, RZ ;  /* 0x0000000414147824 */ /* 0x000fe200078e00ff */
[----:B------:R-:W-:Y:S01]  /*0260*/  ISETP.NE.AND P1, PT, R10, 0x80, PT ;  /* 0x000000800a00780c */ /* 0x000fe20003f25270 */
[----:B------:R-:W-:-:S03]  /*0270*/  IMAD.MOV.U32 R10, RZ, RZ, RZ ;  /* 0x000000ffff0a7224 */ /* 0x000fc600078e00ff */
[----:B------:R-:W-:Y:S02]  /*0280*/  IADD3 R16, P3, R20, UR6, RZ ;  /* 0x0000000614107c10 */ /* 0x000fe4000ff7e0ff */
[----:B------:R-:W-:Y:S02]  /*0290*/  IADD3 R18, P4, R20, UR8, RZ ;  /* 0x0000000814127c10 */ /* 0x000fe4000ff9e0ff */
[----:B------:R-:W-:Y:S01]  /*02a0*/  IADD3.X R17, R11, UR7, RZ, P3, !PT ;  /* 0x000000070b117c10 */ /* 0x000fe20009ffe4ff */
[----:B------:R-:W2:Y:S01]  /*02b0*/  @!P2 LDG.E.EL R4, desc[UR4][R14.64] ;  /* 0x000000040e04a981 */ /* 0x000ea2000c2e1900 */
[----:B------:R-:W-:Y:S01]  /*02c0*/  ISETP.GT.AND P3, PT, R5, 0xbf, PT ;  /* 0x000000bf0500780c */ /* 0x000fe20003f64270 */
[----:B------:R-:W-:Y:S01]  /*02d0*/  ULDC.64 UR6, c[0x0][0x230] ;  /* 0x00008c0000067ab9 */ /* 0x000fe20000000a00 */
[----:B------:R-:W-:Y:S01]  /*02e0*/  CS2R R6, SRZ ;  /* 0x0000000000067805 */ /* 0x000fe2000001ff00 */
[----:B------:R1:W3:Y:S01]  /*02f0*/  @!P2 LDG.E.EL R10, desc[UR4][R14.64] ;  /* 0x000000040e0aa981 */ /* 0x0002e2000c2e1900 */
[----:B------:R-:W-:-:S03]  /*0300*/  IADD3.X R19, R11, UR9, RZ, P4, !PT ;  /* 0x000000090b137c10 */ /* 0x000fc6000a7fe4ff */
[----:B------:R4:W5:Y:S01]  /*0310*/  @!P2 LDG.E.64 R2, desc[UR4][R12.64] ;  /* 0x000000040c02a981 */ /* 0x000962000c1e1b00 */
[----:B------:R-:W-:Y:S02]  /*0320*/  IADD3 R20, P4, R20, UR6, RZ ;  /* 0x0000000614147c10 */ /* 0x000fe4000ff9e0ff */
[----:B------:R-:W-:Y:S01]  /*0330*/  CS2R R8, SRZ ;  /* 0x0000000000087805 */ /* 0x000fe2000001ff00 */
[----:B------:R-:W5:Y:S01]  /*0340*/  @!P0 LDG.E.64 R6, desc[UR4][R16.64+-0x40000] ;  /* 0xfc00000410068981 */ /* 0x000f62000c1e1b00 */
[----:B------:R-:W-:Y:S01]  /*0350*/  IADD3.X R21, R11, UR7, RZ, P4, !PT ;  /* 0x000000070b157c10 */ /* 0x000fe2000a7fe4ff */
[----:B-1----:R-:W1:Y:S03]  /*0360*/  LDC.64 R14, c[0x0][0x238] ;  /* 0x00008e00ff0e7b82 */ /* 0x002e660000000a00 */
[----:B------:R-:W5:Y:S01]  /*0370*/  @!P1 LDG.E.64 R8, desc[UR4][R18.64+-0x80000] ;  /* 0xf800000412089981 */ /* 0x000f62000c1e1b00 */
[----:B----4-:R-:W-:-:S06]  /*0380*/  CS2R R12, SRZ ;  /* 0x00000000000c7805 */ /* 0x010fcc000001ff00 */
[----:B------:R-:W4:Y:S01]  /*0390*/  @P3 LDG.E.64 R12, desc[UR4][R20.64+-0xc0000] ;  /* 0xf4000004140c3981 */ /* 0x000f22000c1e1b00 */
[C---:B------:R-:W-:Y:S02]  /*03a0*/  ISETP.GE.AND P5, PT, R5.reuse, 0x80, PT ;  /* 0x000000800500780c */ /* 0x040fe40003fa6270 */
[----:B------:R-:W-:Y:S01]  /*03b0*/  ISETP.GE.AND P4, PT, R5, 0xc0, PT ;  /* 0x000000c00500780c */ /* 0x000fe20003f86270 */
[----:B-1----:R-:W-:Y:S01]  /*03c0*/  IMAD.WIDE R14, R0, 0x4, R14 ;  /* 0x00000004000e7825 */ /* 0x002fe200078e020e */
[----:B--2---:R-:W-:Y:S02]  /*03d0*/  SEL R11, R4, RZ, !P2 ;  /* 0x000000ff040b7207 */ /* 0x004fe40005000000 */
[----:B---3--:R-:W-:Y:S02]  /*03e0*/  SEL R10, R10, RZ, !P2 ;  /* 0x000000ff0a0a7207 */ /* 0x008fe40005000000 */
[----:B-----5:R-:W-:Y:S02]  /*03f0*/  SEL R2, R2, RZ, !P2 ;  /* 0x000000ff02027207 */ /* 0x020fe40005000000 */
[----:B------:R-:W-:-:S02]  /*0400*/  SEL R3, R3, RZ, !P2 ;  /* 0x000000ff03037207 */ /* 0x000fc40005000000 */
[----:B------:R-:W-:Y:S01]  /*0410*/  SEL R5, R6, RZ, !P0 ;  /* 0x000000ff06057207 */ /* 0x000fe20004000000 */
[----:B------:R-:W-:Y:S01]  /*0420*/  FADD R2, R2, R11 ;  /* 0x0000000b02027221 */ /* 0x000fe20000000000 */
[----:B------:R-:W-:Y:S01]  /*0430*/  SEL R4, R7, RZ, !P0 ;  /* 0x000000ff07047207 */ /* 0x000fe20004000000 */
[----:B------:R-:W-:Y:S01]  /*0440*/  FADD R3, R3, R10 ;  /* 0x0000000a03037221 */ /* 0x000fe20000000000 */
[----:B------:R-:W-:Y:S02]  /*0450*/  SEL R8, R8, RZ, !P1 ;  /* 0x000000ff08087207 */ /* 0x000fe40004800000 */
[----:B------:R-:W-:Y:S02]  /*0460*/  SEL R9, R9, RZ, !P1 ;  /* 0x000000ff09097207 */ /* 0x000fe40004800000 */
[----:B------:R-:W-:Y:S02]  /*0470*/  @!P5 SEL R8, R2, R5, !P2 ;  /* 0x000000050208d207 */ /* 0x000fe40005000000 */
[----:B------:R-:W-:-:S02]  /*0480*/  @!P5 SEL R9, R3, R4, !P2 ;  /* 0x000000040309d207 */ /* 0x000fc40005000000 */
[----:B----4-:R-:W-:Y:S02]  /*0490*/  @P4 SEL R8, R12, RZ, P3 ;  /* 0x000000ff0c084207 */ /* 0x010fe40001800000 */
[----:B------:R-:W-:-:S05]  /*04a0*/  @P4 SEL R9, R13, RZ, P3 ;  /* 0x000000ff0d094207 */ /* 0x000fca0001800000 */
[----:B------:R-:W-:Y:S01]  /*04b0*/  STG.E.64 desc[UR4][R14.64], R8 ;  /* 0x000000080e007986 */ /* 0x000fe2000c101b04 */
[----:B------:R-:W-:Y:S05]  /*04c0*/  EXIT ;  /* 0x000000000000794d */ /* 0x000fea0003800000 */
.L_x_0:
[----:B------:R-:W-:-:S00]  /*04d0*/  BRA `(.L_x_0) ;  /* 0xfffffffc00fc7947 */ /* 0x000fc0000383ffff */
[----:B------:R-:W-:-:S00]  /*04e0*/  NOP ;  /* 0x0000000000007918 */ /* 0x000fc00000000000 */
        /* <DEDUP_REMOVED lines=9> */
.L_x_1:


//--------------------- .nv.constant0.triton_poi_fused_cat_20 --------------------------
	.section	.nv.constant0.triton_poi_fused_cat_20,"a",@progbits
	.sectionflags	@""
	.align	4
.nv.constant0.triton_poi_fused_cat_20:
	.zero		580
